//
// Generated by NVIDIA NVVM Compiler
//
// Compiler Build ID: CL-36424714
// Cuda compilation tools, release 13.0, V13.0.88
// Based on NVVM 20.0.0
//

.version 9.0
.target sm_100
.address_size 64

	// .globl	_Z4zad2PfS_S_i

.visible .entry _Z4zad2PfS_S_i(
	.param .u64 .ptr .align 1 _Z4zad2PfS_S_i_param_0,
	.param .u64 .ptr .align 1 _Z4zad2PfS_S_i_param_1,
	.param .u64 .ptr .align 1 _Z4zad2PfS_S_i_param_2,
	.param .u32 _Z4zad2PfS_S_i_param_3
)
{
	.reg .pred 	%p<2>;
	.reg .b32 	%r<6>;
	.reg .b32 	%f<4>;
	.reg .b64 	%rd<11>;

	ld.param.u64 	%rd1, [_Z4zad2PfS_S_i_param_0];
	ld.param.u64 	%rd2, [_Z4zad2PfS_S_i_param_1];
	ld.param.u64 	%rd3, [_Z4zad2PfS_S_i_param_2];
	ld.param.u32 	%r2, [_Z4zad2PfS_S_i_param_3];
	mov.u32 	%r3, %ctaid.x;
	mov.u32 	%r4, %ntid.x;
	mov.u32 	%r5, %tid.x;
	mad.lo.s32 	%r1, %r3, %r4, %r5;
	setp.ge.s32 	%p1, %r1, %r2;
	@%p1 bra 	$L__BB0_2;
	cvta.to.global.u64 	%rd4, %rd1;
	cvta.to.global.u64 	%rd5, %rd2;
	cvta.to.global.u64 	%rd6, %rd3;
	mul.wide.s32 	%rd7, %r1, 4;
	add.s64 	%rd8, %rd4, %rd7;
	ld.global.f32 	%f1, [%rd8];
	add.s64 	%rd9, %rd5, %rd7;
	ld.global.f32 	%f2, [%rd9];
	add.f32 	%f3, %f1, %f2;
	add.s64 	%rd10, %rd6, %rd7;
	st.global.f32 	[%rd10], %f3;
$L__BB0_2:
	ret;

}


// ===== COMPILED SASS (sm_100) =====

	.target	sm_100

	.elftype	@"ET_EXEC"


//--------------------- .note.nv.tkinfo           --------------------------
	.section	.note.nv.tkinfo,"",@"SHT_NOTE"
	.sectionflags	@"SHF_NOTE_NV_TKINFO"
	.tkinfo
        /*0018*/ 	.word	0x00000002
        /*0030*/ 	.string	""
        /*0030*/ 	.string	"ptxas"
        /*0030*/ 	.string	"Cuda compilation tools, release 13.0, V13.0.88"
        /*0030*/ 	.string	"Build cuda_13.0.r13.0/compiler.36424714_0"
        /*0030*/ 	.string	"-arch sm_100 -m 64 "



//--------------------- .note.nv.cuinfo           --------------------------
	.section	.note.nv.cuinfo,"",@"SHT_NOTE"
	.sectionflags	@"SHF_NOTE_NV_CUINFO"
        /*0018*/ 	.short	0x0002
        /*001a*/ 	.short	0x0064
        /*001c*/ 	.short	0x0082
	.zero		2


//--------------------- .nv.info                  --------------------------
	.section	.nv.info,"",@"SHT_CUDA_INFO"
	.align	4


	//----- nvinfo : EIATTR_REGCOUNT
	.align		4
        /*0000*/ 	.byte	0x04, 0x2f
        /*0002*/ 	.short	(.L_1 - .L_0)
	.align		4
.L_0:
        /*0004*/ 	.word	index@(_Z4zad2PfS_S_i)
        /*0008*/ 	.word	0x0000000c


	//----- nvinfo : EIATTR_FRAME_SIZE
	.align		4
.L_1:
        /*000c*/ 	.byte	0x04, 0x11
        /*000e*/ 	.short	(.L_3 - .L_2)
	.align		4
.L_2:
        /*0010*/ 	.word	index@(_Z4zad2PfS_S_i)
        /*0014*/ 	.word	0x00000000


	//----- nvinfo : EIATTR_MIN_STACK_SIZE
	.align		4
.L_3:
        /*0018*/ 	.byte	0x04, 0x12
        /*001a*/ 	.short	(.L_5 - .L_4)
	.align		4
.L_4:
        /*001c*/ 	.word	index@(_Z4zad2PfS_S_i)
        /*0020*/ 	.word	0x00000000
.L_5:


//--------------------- .nv.compat                --------------------------
	.section	.nv.compat,"",@"SHT_CUDA_COMPAT_INFO"
	.align	4
        /*0000*/ 	.byte	0x02, 0x09, 0x00, 0x00, 0x02, 0x02, 0x01, 0x00, 0x02, 0x05, 0x05, 0x00, 0x03, 0x07, 0x01, 0x01
        /*0010*/ 	.byte	0x02, 0x03, 0x00, 0x00, 0x02, 0x06, 0x01, 0x00, 0x04, 0x0b, 0x08, 0x00, 0x09, 0x00, 0x00, 0x00
        /*0020*/ 	.byte	0x00, 0x00, 0x00, 0x00


//--------------------- .nv.info._Z4zad2PfS_S_i   --------------------------
	.section	.nv.info._Z4zad2PfS_S_i,"",@"SHT_CUDA_INFO"
	.sectionflags	@""
	.align	4


	//----- nvinfo : EIATTR_CUDA_API_VERSION
	.align		4
        /*0000*/ 	.byte	0x04, 0x37
        /*0002*/ 	.short	(.L_7 - .L_6)
.L_6:
        /*0004*/ 	.word	0x00000082


	//----- nvinfo : EIATTR_KPARAM_INFO
	.align		4
.L_7:
        /*0008*/ 	.byte	0x04, 0x17
        /*000a*/ 	.short	(.L_9 - .L_8)
.L_8:
        /*000c*/ 	.word	0x00000000
        /*0010*/ 	.short	0x0003
        /*0012*/ 	.short	0x0018
        /*0014*/ 	.byte	0x00, 0xf0, 0x11, 0x00


	//----- nvinfo : EIATTR_KPARAM_INFO
	.align		4
.L_9:
        /*0018*/ 	.byte	0x04, 0x17
        /*001a*/ 	.short	(.L_11 - .L_10)
.L_10:
        /*001c*/ 	.word	0x00000000
        /*0020*/ 	.short	0x0002
        /*0022*/ 	.short	0x0010
        /*0024*/ 	.byte	0x00, 0xf5, 0x21, 0x00


	//----- nvinfo : EIATTR_KPARAM_INFO
	.align		4
.L_11:
        /*0028*/ 	.byte	0x04, 0x17
        /*002a*/ 	.short	(.L_13 - .L_12)
.L_12:
        /*002c*/ 	.word	0x00000000
        /*0030*/ 	.short	0x0001
        /*0032*/ 	.short	0x0008
        /*0034*/ 	.byte	0x00, 0xf5, 0x21, 0x00


	//----- nvinfo : EIATTR_KPARAM_INFO
	.align		4
.L_13:
        /*0038*/ 	.byte	0x04, 0x17
        /*003a*/ 	.short	(.L_15 - .L_14)
.L_14:
        /*003c*/ 	.word	0x00000000
        /*0040*/ 	.short	0x0000
        /*0042*/ 	.short	0x0000
        /*0044*/ 	.byte	0x00, 0xf5, 0x21, 0x00


	//----- nvinfo : EIATTR_SPARSE_MMA_MASK
	.align		4
.L_15:
        /*0048*/ 	.byte	0x03, 0x50
        /*004a*/ 	.short	0x0000


	//----- nvinfo : EIATTR_MAXREG_COUNT
	.align		4
        /*004c*/ 	.byte	0x03, 0x1b
        /*004e*/ 	.short	0x00ff


	//----- nvinfo : EIATTR_MERCURY_ISA_VERSION
	.align		4
        /*0050*/ 	.byte	0x03, 0x5f
        /*0052*/ 	.short	0x0101


	//----- nvinfo : EIATTR_VRC_CTA_INIT_COUNT
	.align		4
        /*0054*/ 	.byte	0x02, 0x4a
	.zero		1
	.zero		1


	//----- nvinfo : EIATTR_EXIT_INSTR_OFFSETS
	.align		4
        /*0058*/ 	.byte	0x04, 0x1c
        /*005a*/ 	.short	(.L_17 - .L_16)


	//   ....[0]....
.L_16:
        /*005c*/ 	.word	0x00000070


	//   ....[1]....
        /*0060*/ 	.word	0x00000130


	//----- nvinfo : EIATTR_CBANK_PARAM_SIZE
	.align		4
.L_17:
        /*0064*/ 	.byte	0x03, 0x19
        /*0066*/ 	.short	0x001c


	//----- nvinfo : EIATTR_PARAM_CBANK
	.align		4
        /*0068*/ 	.byte	0x04, 0x0a
        /*006a*/ 	.short	(.L_19 - .L_18)
	.align		4
.L_18:
        /*006c*/ 	.word	index@(.nv.constant0._Z4zad2PfS_S_i)
        /*0070*/ 	.short	0x0380
        /*0072*/ 	.short	0x001c


	//----- nvinfo : EIATTR_SW_WAR
	.align		4
.L_19:
        /*0074*/ 	.byte	0x04, 0x36
        /*0076*/ 	.short	(.L_21 - .L_20)
.L_20:
        /*0078*/ 	.word	0x00000008
.L_21:


//--------------------- .nv.callgraph             --------------------------
	.section	.nv.callgraph,"",@"SHT_CUDA_CALLGRAPH"
	.align	4
	.sectionentsize	8
	.align		4
        /*0000*/ 	.word	0x00000000
	.align		4
        /*0004*/ 	.word	0xffffffff
	.align		4
        /*0008*/ 	.word	0x00000000
	.align		4
        /*000c*/ 	.word	0xfffffffe
	.align		4
        /*0010*/ 	.word	0x00000000
	.align		4
        /*0014*/ 	.word	0xfffffffd
	.align		4
        /*0018*/ 	.word	0x00000000
	.align		4
        /*001c*/ 	.word	0xfffffffc


//--------------------- .text._Z4zad2PfS_S_i      --------------------------
	.section	.text._Z4zad2PfS_S_i,"ax",@progbits
	.align	128
        .global         _Z4zad2PfS_S_i
        .type           _Z4zad2PfS_S_i,@function
        .size           _Z4zad2PfS_S_i,(.L_x_1 - _Z4zad2PfS_S_i)
        .other          _Z4zad2PfS_S_i,@"STO_CUDA_ENTRY STV_DEFAULT"
_Z4zad2PfS_S_i:
.text._Z4zad2PfS_S_i:
[----:B------:R-:W-:Y:S01]  /*0000*/  LDC R1, c[0x0][0x37c] ;  /* 0x0000df00ff017b82 */ /* 0x000fe20000000800 */
[----:B------:R-:W0:Y:S07]  /*0010*/  S2R R0, SR_TID.X ;  /* 0x0000000000007919 */ /* 0x000e2e0000002100 */
[----:B------:R-:W0:Y:S01]  /*0020*/  S2UR UR4, SR_CTAID.X ;  /* 0x00000000000479c3 */ /* 0x000e220000002500 */
[----:B------:R-:W1:Y:S07]  /*0030*/  LDCU UR5, c[0x0][0x398] ;  /* 0x00007300ff0577ac */ /* 0x000e6e0008000800 */
[----:B------:R-:W0:Y:S02]  /*0040*/  LDC R9, c[0x0][0x360] ;  /* 0x0000d800ff097b82 */ /* 0x000e240000000800 */
[----:B0-----:R-:W-:-:S05]  /*0050*/  IMAD R9, R9, UR4, R0 ;  /* 0x0000000409097c24 */ /* 0x001fca000f8e0200 */
[----:B-1----:R-:W-:-:S13]  /*0060*/  ISETP.GE.AND P0, PT, R9, UR5, PT ;  /* 0x0000000509007c0c */ /* 0x002fda000bf06270 */
[----:B------:R-:W-:Y:S05]  /*0070*/  @P0 EXIT ;  /* 0x000000000000094d */ /* 0x000fea0003800000 */
[----:B------:R-:W0:Y:S01]  /*0080*/  LDC.64 R2, c[0x0][0x380] ;  /* 0x0000e000ff027b82 */ /* 0x000e220000000a00 */
[----:B------:R-:W1:Y:S07]  /*0090*/  LDCU.64 UR4, c[0x0][0x358] ;  /* 0x00006b00ff0477ac */ /* 0x000e6e0008000a00 */
[----:B------:R-:W2:Y:S08]  /*00a0*/  LDC.64 R4, c[0x0][0x388] ;  /* 0x0000e200ff047b82 */ /* 0x000eb00000000a00 */
[----:B------:R-:W3:Y:S01]  /*00b0*/  LDC.64 R6, c[0x0][0x390] ;  /* 0x0000e400ff067b82 */ /* 0x000ee20000000a00 */
[----:B0-----:R-:W-:-:S06]  /*00c0*/  IMAD.WIDE R2, R9, 0x4, R2 ;  /* 0x0000000409027825 */ /* 0x001fcc00078e0202 */
[----:B-1----:R-:W4:Y:S01]  /*00d0*/  LDG.E R2, desc[UR4][R2.64] ;  /* 0x0000000402027981 */ /* 0x002f22000c1e1900 */
[----:B--2---:R-:W-:-:S06]  /*00e0*/  IMAD.WIDE R4, R9, 0x4, R4 ;  /* 0x0000000409047825 */ /* 0x004fcc00078e0204 */
[----:B------:R-:W4:Y:S01]  /*00f0*/  LDG.E R5, desc[UR4][R4.64] ;  /* 0x0000000404057981 */ /* 0x000f22000c1e1900 */
[----:B---3--:R-:W-:-:S04]  /*0100*/  IMAD.WIDE R6, R9, 0x4, R6 ;  /* 0x0000000409067825 */ /* 0x008fc800078e0206 */
[----:B----4-:R-:W-:-:S05]  /*0110*/  FADD R9, R2, R5 ;  /* 0x0000000502097221 */ /* 0x010fca0000000000 */
[----:B------:R-:W-:Y:S01]  /*0120*/  STG.E desc[UR4][R6.64], R9 ;  /* 0x0000000906007986 */ /* 0x000fe2000c101904 */
[----:B------:R-:W-:Y:S05]  /*0130*/  EXIT ;  /* 0x000000000000794d */ /* 0x000fea0003800000 */
.L_x_0:
[----:B------:R-:W-:-:S00]  /*0140*/  BRA `(.L_x_0) ;  /* 0xfffffffc00fc7947 */ /* 0x000fc0000383ffff */
[----:B------:R-:W-:-:S00]  /*0150*/  NOP ;  /* 0x0000000000007918 */ /* 0x000fc00000000000 */
        /* <DEDUP_REMOVED lines=10> */
.L_x_1:


//--------------------- .nv.shared.reserved.0     --------------------------
	.section	.nv.shared.reserved.0,"aw",@nobits
	.weak		__nv_reservedSMEM_offset_0_alias
	.size		__nv_reservedSMEM_offset_0_alias, 0, 64
	.other		__nv_reservedSMEM_offset_0_alias,@"STO_CUDA_RESERVED_SHARED STV_DEFAULT"
__nv_reservedSMEM_offset_0_alias:
	.zero		0
	.zero		64


//--------------------- .nv.constant0._Z4zad2PfS_S_i --------------------------
	.section	.nv.constant0._Z4zad2PfS_S_i,"a",@progbits
	.sectionflags	@""
	.align	4
.nv.constant0._Z4zad2PfS_S_i:
	.zero		924


//--------------------- SYMBOLS --------------------------

	.type		.nv.reservedSmem.offset0,@object
	.size		.nv.reservedSmem.offset0,0x4
